//
// Generated by NVIDIA NVVM Compiler
//
// Compiler Build ID: CL-36424714
// Cuda compilation tools, release 13.0, V13.0.88
// Based on NVVM 20.0.0
//

.version 9.0
.target sm_100
.address_size 64

	// .globl	_Z4copyPfS_i

.visible .entry _Z4copyPfS_i(
	.param .u64 .ptr .align 1 _Z4copyPfS_i_param_0,
	.param .u64 .ptr .align 1 _Z4copyPfS_i_param_1,
	.param .u32 _Z4copyPfS_i_param_2
)
{
	.reg .b32 	%r<5>;
	.reg .b32 	%f<2>;
	.reg .b64 	%rd<8>;

	ld.param.u64 	%rd1, [_Z4copyPfS_i_param_0];
	ld.param.u64 	%rd2, [_Z4copyPfS_i_param_1];
	cvta.to.global.u64 	%rd3, %rd1;
	cvta.to.global.u64 	%rd4, %rd2;
	mov.u32 	%r1, %ctaid.x;
	mov.u32 	%r2, %ntid.x;
	mov.u32 	%r3, %tid.x;
	mad.lo.s32 	%r4, %r1, %r2, %r3;
	mul.wide.s32 	%rd5, %r4, 4;
	add.s64 	%rd6, %rd4, %rd5;
	ld.global.f32 	%f1, [%rd6];
	add.s64 	%rd7, %rd3, %rd5;
	st.global.f32 	[%rd7], %f1;
	ret;

}


// ===== COMPILED SASS (sm_100) =====

	.target	sm_100

	.elftype	@"ET_EXEC"


//--------------------- .note.nv.tkinfo           --------------------------
	.section	.note.nv.tkinfo,"",@"SHT_NOTE"
	.sectionflags	@"SHF_NOTE_NV_TKINFO"
	.tkinfo
        /*0018*/ 	.word	0x00000002
        /*0030*/ 	.string	""
        /*0030*/ 	.string	"ptxas"
        /*0030*/ 	.string	"Cuda compilation tools, release 13.0, V13.0.88"
        /*0030*/ 	.string	"Build cuda_13.0.r13.0/compiler.36424714_0"
        /*0030*/ 	.string	"-arch sm_100 -m 64 "



//--------------------- .note.nv.cuinfo           --------------------------
	.section	.note.nv.cuinfo,"",@"SHT_NOTE"
	.sectionflags	@"SHF_NOTE_NV_CUINFO"
        /*0018*/ 	.short	0x0002
        /*001a*/ 	.short	0x0064
        /*001c*/ 	.short	0x0082
	.zero		2


//--------------------- .nv.info                  --------------------------
	.section	.nv.info,"",@"SHT_CUDA_INFO"
	.align	4


	//----- nvinfo : EIATTR_REGCOUNT
	.align		4
        /*0000*/ 	.byte	0x04, 0x2f
        /*0002*/ 	.short	(.L_1 - .L_0)
	.align		4
.L_0:
        /*0004*/ 	.word	index@(_Z4copyPfS_i)
        /*0008*/ 	.word	0x0000000a


	//----- nvinfo : EIATTR_FRAME_SIZE
	.align		4
.L_1:
        /*000c*/ 	.byte	0x04, 0x11
        /*000e*/ 	.short	(.L_3 - .L_2)
	.align		4
.L_2:
        /*0010*/ 	.word	index@(_Z4copyPfS_i)
        /*0014*/ 	.word	0x00000000


	//----- nvinfo : EIATTR_MIN_STACK_SIZE
	.align		4
.L_3:
        /*0018*/ 	.byte	0x04, 0x12
        /*001a*/ 	.short	(.L_5 - .L_4)
	.align		4
.L_4:
        /*001c*/ 	.word	index@(_Z4copyPfS_i)
        /*0020*/ 	.word	0x00000000
.L_5:


//--------------------- .nv.compat                --------------------------
	.section	.nv.compat,"",@"SHT_CUDA_COMPAT_INFO"
	.align	4
        /*0000*/ 	.byte	0x02, 0x09, 0x00, 0x00, 0x02, 0x02, 0x01, 0x00, 0x02, 0x05, 0x05, 0x00, 0x03, 0x07, 0x01, 0x01
        /*0010*/ 	.byte	0x02, 0x03, 0x00, 0x00, 0x02, 0x06, 0x01, 0x00, 0x04, 0x0b, 0x08, 0x00, 0x09, 0x00, 0x00, 0x00
        /*0020*/ 	.byte	0x00, 0x00, 0x00, 0x00


//--------------------- .nv.info._Z4copyPfS_i     --------------------------
	.section	.nv.info._Z4copyPfS_i,"",@"SHT_CUDA_INFO"
	.sectionflags	@""
	.align	4


	//----- nvinfo : EIATTR_CUDA_API_VERSION
	.align		4
        /*0000*/ 	.byte	0x04, 0x37
        /*0002*/ 	.short	(.L_7 - .L_6)
.L_6:
        /*0004*/ 	.word	0x00000082


	//----- nvinfo : EIATTR_KPARAM_INFO
	.align		4
.L_7:
        /*0008*/ 	.byte	0x04, 0x17
        /*000a*/ 	.short	(.L_9 - .L_8)
.L_8:
        /*000c*/ 	.word	0x00000000
        /*0010*/ 	.short	0x0002
        /*0012*/ 	.short	0x0010
        /*0014*/ 	.byte	0x00, 0xf0, 0x11, 0x00


	//----- nvinfo : EIATTR_KPARAM_INFO
	.align		4
.L_9:
        /*0018*/ 	.byte	0x04, 0x17
        /*001a*/ 	.short	(.L_11 - .L_10)
.L_10:
        /*001c*/ 	.word	0x00000000
        /*0020*/ 	.short	0x0001
        /*0022*/ 	.short	0x0008
        /*0024*/ 	.byte	0x00, 0xf5, 0x21, 0x00


	//----- nvinfo : EIATTR_KPARAM_INFO
	.align		4
.L_11:
        /*0028*/ 	.byte	0x04, 0x17
        /*002a*/ 	.short	(.L_13 - .L_12)
.L_12:
        /*002c*/ 	.word	0x00000000
        /*0030*/ 	.short	0x0000
        /*0032*/ 	.short	0x0000
        /*0034*/ 	.byte	0x00, 0xf5, 0x21, 0x00


	//----- nvinfo : EIATTR_SPARSE_MMA_MASK
	.align		4
.L_13:
        /*0038*/ 	.byte	0x03, 0x50
        /*003a*/ 	.short	0x0000


	//----- nvinfo : EIATTR_MAXREG_COUNT
	.align		4
        /*003c*/ 	.byte	0x03, 0x1b
        /*003e*/ 	.short	0x00ff


	//----- nvinfo : EIATTR_MERCURY_ISA_VERSION
	.align		4
        /*0040*/ 	.byte	0x03, 0x5f
        /*0042*/ 	.short	0x0101


	//----- nvinfo : EIATTR_VRC_CTA_INIT_COUNT
	.align		4
        /*0044*/ 	.byte	0x02, 0x4a
	.zero		1
	.zero		1


	//----- nvinfo : EIATTR_EXIT_INSTR_OFFSETS
	.align		4
        /*0048*/ 	.byte	0x04, 0x1c
        /*004a*/ 	.short	(.L_15 - .L_14)


	//   ....[0]....
.L_14:
        /*004c*/ 	.word	0x000000c0


	//----- nvinfo : EIATTR_CBANK_PARAM_SIZE
	.align		4
.L_15:
        /*0050*/ 	.byte	0x03, 0x19
        /*0052*/ 	.short	0x0014


	//----- nvinfo : EIATTR_PARAM_CBANK
	.align		4
        /*0054*/ 	.byte	0x04, 0x0a
        /*0056*/ 	.short	(.L_17 - .L_16)
	.align		4
.L_16:
        /*0058*/ 	.word	index@(.nv.constant0._Z4copyPfS_i)
        /*005c*/ 	.short	0x0380
        /*005e*/ 	.short	0x0014


	//----- nvinfo : EIATTR_SW_WAR
	.align		4
.L_17:
        /*0060*/ 	.byte	0x04, 0x36
        /*0062*/ 	.short	(.L_19 - .L_18)
.L_18:
        /*0064*/ 	.word	0x00000008
.L_19:


//--------------------- .nv.callgraph             --------------------------
	.section	.nv.callgraph,"",@"SHT_CUDA_CALLGRAPH"
	.align	4
	.sectionentsize	8
	.align		4
        /*0000*/ 	.word	0x00000000
	.align		4
        /*0004*/ 	.word	0xffffffff
	.align		4
        /*0008*/ 	.word	0x00000000
	.align		4
        /*000c*/ 	.word	0xfffffffe
	.align		4
        /*0010*/ 	.word	0x00000000
	.align		4
        /*0014*/ 	.word	0xfffffffd
	.align		4
        /*0018*/ 	.word	0x00000000
	.align		4
        /*001c*/ 	.word	0xfffffffc


//--------------------- .text._Z4copyPfS_i        --------------------------
	.section	.text._Z4copyPfS_i,"ax",@progbits
	.align	128
        .global         _Z4copyPfS_i
        .type           _Z4copyPfS_i,@function
        .size           _Z4copyPfS_i,(.L_x_1 - _Z4copyPfS_i)
        .other          _Z4copyPfS_i,@"STO_CUDA_ENTRY STV_DEFAULT"
_Z4copyPfS_i:
.text._Z4copyPfS_i:
[----:B------:R-:W-:Y:S01]  /*0000*/  LDC R1, c[0x0][0x37c] ;  /* 0x0000df00ff017b82 */ /* 0x000fe20000000800 */
[----:B------:R-:W0:Y:S07]  /*0010*/  S2R R0, SR_TID.X ;  /* 0x0000000000007919 */ /* 0x000e2e0000002100 */
[----:B------:R-:W0:Y:S01]  /*0020*/  S2UR UR6, SR_CTAID.X ;  /* 0x00000000000679c3 */ /* 0x000e220000002500 */
[----:B------:R-:W1:Y:S07]  /*0030*/  LDCU.64 UR4, c[0x0][0x358] ;  /* 0x00006b00ff0477ac */ /* 0x000e6e0008000a00 */
[----:B------:R-:W0:Y:S08]  /*0040*/  LDC R7, c[0x0][0x360] ;  /* 0x0000d800ff077b82 */ /* 0x000e300000000800 */
[----:B------:R-:W2:Y:S08]  /*0050*/  LDC.64 R2, c[0x0][0x388] ;  /* 0x0000e200ff027b82 */ /* 0x000eb00000000a00 */
[----:B------:R-:W3:Y:S01]  /*0060*/  LDC.64 R4, c[0x0][0x380] ;  /* 0x0000e000ff047b82 */ /* 0x000ee20000000a00 */
[----:B0-----:R-:W-:-:S04]  /*0070*/  IMAD R7, R7, UR6, R0 ;  /* 0x0000000607077c24 */ /* 0x001fc8000f8e0200 */
[----:B--2---:R-:W-:-:S06]  /*0080*/  IMAD.WIDE R2, R7, 0x4, R2 ;  /* 0x0000000407027825 */ /* 0x004fcc00078e0202 */
[----:B-1----:R-:W2:Y:S01]  /*0090*/  LDG.E R3, desc[UR4][R2.64] ;  /* 0x0000000402037981 */ /* 0x002ea2000c1e1900 */
[----:B---3--:R-:W-:-:S05]  /*00a0*/  IMAD.WIDE R4, R7, 0x4, R4 ;  /* 0x0000000407047825 */ /* 0x008fca00078e0204 */
[----:B--2---:R-:W-:Y:S01]  /*00b0*/  STG.E desc[UR4][R4.64], R3 ;  /* 0x0000000304007986 */ /* 0x004fe2000c101904 */
[----:B------:R-:W-:Y:S05]  /*00c0*/  EXIT ;  /* 0x000000000000794d */ /* 0x000fea0003800000 */
.L_x_0:
[----:B------:R-:W-:-:S00]  /*00d0*/  BRA `(.L_x_0) ;  /* 0xfffffffc00fc7947 */ /* 0x000fc0000383ffff */
[----:B------:R-:W-:-:S00]  /*00e0*/  NOP ;  /* 0x0000000000007918 */ /* 0x000fc00000000000 */
        /* <DEDUP_REMOVED lines=9> */
.L_x_1:


//--------------------- .nv.shared.reserved.0     --------------------------
	.section	.nv.shared.reserved.0,"aw",@nobits
	.weak		__nv_reservedSMEM_offset_0_alias
	.size		__nv_reservedSMEM_offset_0_alias, 0, 64
	.other		__nv_reservedSMEM_offset_0_alias,@"STO_CUDA_RESERVED_SHARED STV_DEFAULT"
__nv_reservedSMEM_offset_0_alias:
	.zero		0
	.zero		64


//--------------------- .nv.constant0._Z4copyPfS_i --------------------------
	.section	.nv.constant0._Z4copyPfS_i,"a",@progbits
	.sectionflags	@""
	.align	4
.nv.constant0._Z4copyPfS_i:
	.zero		916


//--------------------- SYMBOLS --------------------------

	.type		.nv.reservedSmem.offset0,@object
	.size		.nv.reservedSmem.offset0,0x4
